	.headerflags	@"EF_CUDA_TEXMODE_UNIFIED EF_CUDA_64BIT_ADDRESS EF_CUDA_ACCELERATORS EF_CUDA_SM90 EF_CUDA_VIRTUAL_SM(EF_CUDA_SM90)"
	.elftype	@"ET_EXEC"


//--------------------- .nv.info                  --------------------------
	.section	.nv.info,"",@"SHT_CUDA_INFO"
	.align	4


	//----- nvinfo : EIATTR_REGCOUNT
	.align		4
        /*0000*/ 	.byte	0x04, 0x2f
        /*0002*/ 	.short	(.L_3 - .L_2)
	.align		4
.L_2:
        /*0004*/ 	.word	index@(triton_poi_fused__native_batch_norm_legit_no_training_leaky_relu_relu_9)
        /*0008*/ 	.word	0x00000020


	//----- nvinfo : EIATTR_MIN_STACK_SIZE
	.align		4
.L_3:
        /*000c*/ 	.byte	0x04, 0x12
        /*000e*/ 	.short	(.L_5 - .L_4)
	.align		4
.L_4:
        /*0010*/ 	.word	index@(triton_poi_fused__native_batch_norm_legit_no_training_leaky_relu_relu_9)
        /*0014*/ 	.word	0x00000000


	//----- nvinfo : EIATTR_FRAME_SIZE
	.align		4
.L_5:
        /*0018*/ 	.byte	0x04, 0x11
        /*001a*/ 	.short	(.L_7 - .L_6)
	.align		4
.L_6:
        /*001c*/ 	.word	index@(triton_poi_fused__native_batch_norm_legit_no_training_leaky_relu_relu_9)
        /*0020*/ 	.word	0x00000000


	//----- nvinfo : EIATTR_MIN_STACK_SIZE
	.align		4
.L_7:
        /*0024*/ 	.byte	0x04, 0x12
        /*0026*/ 	.short	(.L_9 - .L_8)
	.align		4
.L_8:
        /*0028*/ 	.word	index@(triton_poi_fused__native_batch_norm_legit_no_training_leaky_relu_relu_9)
        /*002c*/ 	.word	0x00000000
.L_9:


//--------------------- .nv.info.triton_poi_fused__native_batch_norm_legit_no_training_leaky_relu_relu_9 --------------------------
	.section	.nv.info.triton_poi_fused__native_batch_norm_legit_no_training_leaky_relu_relu_9,"",@"SHT_CUDA_INFO"
	.sectionflags	@""
	.align	4


	//----- nvinfo : EIATTR_CUDA_API_VERSION
	.align		4
        /*0000*/ 	.byte	0x04, 0x37
        /*0002*/ 	.short	(.L_11 - .L_10)
.L_10:
        /*0004*/ 	.word	0x0000007c


	//----- nvinfo : EIATTR_KPARAM_INFO
	.align		4
.L_11:
        /*0008*/ 	.byte	0x04, 0x17
        /*000a*/ 	.short	(.L_13 - .L_12)
.L_12:
        /*000c*/ 	.word	0x00000000
        /*0010*/ 	.short	0x0006
        /*0012*/ 	.short	0x0030
        /*0014*/ 	.byte	0x00, 0xf0, 0x11, 0x00


	//----- nvinfo : EIATTR_KPARAM_INFO
	.align		4
.L_13:
        /*0018*/ 	.byte	0x04, 0x17
        /*001a*/ 	.short	(.L_15 - .L_14)
.L_14:
        /*001c*/ 	.word	0x00000000
        /*0020*/ 	.short	0x0005
        /*0022*/ 	.short	0x0028
        /*0024*/ 	.byte	0x00, 0xf4, 0x21, 0x00


	//----- nvinfo : EIATTR_KPARAM_INFO
	.align		4
.L_15:
        /*0028*/ 	.byte	0x04, 0x17
        /*002a*/ 	.short	(.L_17 - .L_16)
.L_16:
        /*002c*/ 	.word	0x00000000
        /*0030*/ 	.short	0x0004
        /*0032*/ 	.short	0x0020
        /*0034*/ 	.byte	0x00, 0xf4, 0x21, 0x00


	//----- nvinfo : EIATTR_KPARAM_INFO
	.align		4
.L_17:
        /*0038*/ 	.byte	0x04, 0x17
        /*003a*/ 	.short	(.L_19 - .L_18)
.L_18:
        /*003c*/ 	.word	0x00000000
        /*0040*/ 	.short	0x0003
        /*0042*/ 	.short	0x0018
        /*0044*/ 	.byte	0x00, 0xf4, 0x21, 0x00


	//----- nvinfo : EIATTR_KPARAM_INFO
	.align		4
.L_19:
        /*0048*/ 	.byte	0x04, 0x17
        /*004a*/ 	.short	(.L_21 - .L_20)
.L_20:
        /*004c*/ 	.word	0x00000000
        /*0050*/ 	.short	0x0002
        /*0052*/ 	.short	0x0010
        /*0054*/ 	.byte	0x00, 0xf4, 0x21, 0x00


	//----- nvinfo : EIATTR_KPARAM_INFO
	.align		4
.L_21:
        /*0058*/ 	.byte	0x04, 0x17
        /*005a*/ 	.short	(.L_23 - .L_22)
.L_22:
        /*005c*/ 	.word	0x00000000
        /*0060*/ 	.short	0x0001
        /*0062*/ 	.short	0x0008
        /*0064*/ 	.byte	0x00, 0xf4, 0x21, 0x00


	//----- nvinfo : EIATTR_KPARAM_INFO
	.align		4
.L_23:
        /*0068*/ 	.byte	0x04, 0x17
        /*006a*/ 	.short	(.L_25 - .L_24)
.L_24:
        /*006c*/ 	.word	0x00000000
        /*0070*/ 	.short	0x0000
        /*0072*/ 	.short	0x0000
        /*0074*/ 	.byte	0x00, 0xf4, 0x21, 0x00


	//----- nvinfo : EIATTR_SPARSE_MMA_MASK
	.align		4
.L_25:
        /*0078*/ 	.byte	0x03, 0x50
        /*007a*/ 	.short	0x0000


	//----- nvinfo : EIATTR_MAXREG_COUNT
	.align		4
        /*007c*/ 	.byte	0x03, 0x1b
        /*007e*/ 	.short	0x00ff


	//----- nvinfo : EIATTR_EXIT_INSTR_OFFSETS
	.align		4
        /*0080*/ 	.byte	0x04, 0x1c
        /*0082*/ 	.short	(.L_27 - .L_26)


	//   ....[0]....
.L_26:
        /*0084*/ 	.word	0x00000810


	//----- nvinfo : EIATTR_REQNTID
	.align		4
.L_27:
        /*0088*/ 	.byte	0x04, 0x10
        /*008a*/ 	.short	(.L_29 - .L_28)
.L_28:
        /*008c*/ 	.word	0x00000080
        /*0090*/ 	.word	0x00000001
        /*0094*/ 	.word	0x00000001


	//----- nvinfo : EIATTR_CBANK_PARAM_SIZE
	.align		4
.L_29:
        /*0098*/ 	.byte	0x03, 0x19
        /*009a*/ 	.short	0x0034


	//----- nvinfo : EIATTR_PARAM_CBANK
	.align		4
        /*009c*/ 	.byte	0x04, 0x0a
        /*009e*/ 	.short	(.L_31 - .L_30)
	.align		4
.L_30:
        /*00a0*/ 	.word	index@(.nv.constant0.triton_poi_fused__native_batch_norm_legit_no_training_leaky_relu_relu_9)
        /*00a4*/ 	.short	0x0210
        /*00a6*/ 	.short	0x0034


	//----- nvinfo : EIATTR_SW_WAR
	.align		4
.L_31:
        /*00a8*/ 	.byte	0x04, 0x36
        /*00aa*/ 	.short	(.L_33 - .L_32)
.L_32:
        /*00ac*/ 	.word	0x00000008
.L_33:


//--------------------- .nv.callgraph             --------------------------
	.section	.nv.callgraph,"",@"SHT_CUDA_CALLGRAPH"
	.align	4
	.sectionentsize	8
	.align		4
        /*0000*/ 	.word	0x00000000
	.align		4
        /*0004*/ 	.word	0xffffffff
	.align		4
        /*0008*/ 	.word	0x00000000
	.align		4
        /*000c*/ 	.word	0xfffffffe
	.align		4
        /*0010*/ 	.word	0x00000000
	.align		4
        /*0014*/ 	.word	0xfffffffd
	.align		4
        /*0018*/ 	.word	0x00000000
	.align		4
        /*001c*/ 	.word	0xfffffffc


//--------------------- .nv.constant4             --------------------------
	.section	.nv.constant4,"a",@progbits
	.align	8
	.align		8
.nv.constant4:
        /*0000*/ 	.dword	_$_str
	.align		8
        /*0008*/ 	.dword	_$_str_$_2


//--------------------- .text.triton_poi_fused__native_batch_norm_legit_no_training_leaky_relu_relu_9 --------------------------
	.section	.text.triton_poi_fused__native_batch_norm_legit_no_training_leaky_relu_relu_9,"ax",@progbits
	.align	128
        .global         triton_poi_fused__native_batch_norm_legit_no_training_leaky_relu_relu_9
        .type           triton_poi_fused__native_batch_norm_legit_no_training_leaky_relu_relu_9,@function
        .size           triton_poi_fused__native_batch_norm_legit_no_training_leaky_relu_relu_9,(.L_x_1 - triton_poi_fused__native_batch_norm_legit_no_training_leaky_relu_relu_9)
        .other          triton_poi_fused__native_batch_norm_legit_no_training_leaky_relu_relu_9,@"STO_CUDA_ENTRY STV_DEFAULT"
triton_poi_fused__native_batch_norm_legit_no_training_leaky_relu_relu_9:
.text.triton_poi_fused__native_batch_norm_legit_no_training_leaky_relu_relu_9:
[----:B------:R-:W-:Y:S01]  /*0000*/  LDC R1, c[0x0][0x28] ;  /* 0x00000a00ff017b82 */ /* 0x000fe20000000800 */
[----:B------:R-:W1:Y:S07]  /*0010*/  S2R R0, SR_TID.X ;  /* 0x0000000000007919 */ /* 0x000e6e0000002100 */
[----:B------:R-:W2:Y:S01]  /*0020*/  LDC.64 R4, c[0x0][0x228] ;  /* 0x00008a00ff047b82 */ /* 0x000ea20000000a00 */
[----:B------:R-:W-:Y:S01]  /*0030*/  ULDC.64 UR4, c[0x0][0x208] ;  /* 0x0000820000047ab9 */ /* 0x000fe20000000a00 */
[----:B------:R-:W3:Y:S06]  /*0040*/  S2R R7, SR_CTAID.X ;  /* 0x0000000000077919 */ /* 0x000eec0000002500 */
[----:B------:R-:W4:Y:S08]  /*0050*/  LDC.64 R16, c[0x0][0x220] ;  /* 0x00008800ff107b82 */ /* 0x000f300000000a00 */
[----:B------:R-:W5:Y:S08]  /*0060*/  LDC.64 R22, c[0x0][0x218] ;  /* 0x00008600ff167b82 */ /* 0x000f700000000a00 */
[----:B------:R-:W5:Y:S01]  /*0070*/  LDC.64 R20, c[0x0][0x230] ;  /* 0x00008c00ff147b82 */ /* 0x000f620000000a00 */
[----:B-1----:R-:W-:-:S07]  /*0080*/  SHF.L.U32 R0, R0, 0x2, RZ ;  /* 0x0000000200007819 */ /* 0x002fce00000006ff */
[----:B------:R-:W1:Y:S01]  /*0090*/  LDC.64 R8, c[0x0][0x238] ;  /* 0x00008e00ff087b82 */ /* 0x000e620000000a00 */
[----:B---3--:R-:W-:Y:S02]  /*00a0*/  SHF.R.S32.HI R3, RZ, 0x15, R7 ;  /* 0x00000015ff037819 */ /* 0x008fe40000011407 */
[----:B------:R-:W-:Y:S02]  /*00b0*/  LOP3.LUT R0, R0, 0x1fc, RZ, 0xc0, !PT ;  /* 0x000001fc00007812 */ /* 0x000fe400078ec0ff */
[----:B------:R-:W-:Y:S02]  /*00c0*/  SGXT R3, R3, 0x1 ;  /* 0x000000010303781a */ /* 0x000fe40000000200 */
[----:B------:R-:W-:-:S04]  /*00d0*/  LEA R0, R7, R0, 0xa ;  /* 0x0000000007007211 */ /* 0x000fc800078e50ff */
[----:B------:R-:W-:-:S04]  /*00e0*/  LEA.HI R3, R3, R0, RZ, 0x7 ;  /* 0x0000000003037211 */ /* 0x000fc800078f38ff */
[----:B------:R-:W-:-:S04]  /*00f0*/  LOP3.LUT R3, R3, 0xffffff80, RZ, 0xc0, !PT ;  /* 0xffffff8003037812 */ /* 0x000fc800078ec0ff */
[----:B------:R-:W-:-:S05]  /*0100*/  IADD3 R24, R0, -R3, RZ ;  /* 0x8000000300187210 */ /* 0x000fca0007ffe0ff */
[----:B--2---:R-:W-:-:S06]  /*0110*/  IMAD.WIDE R4, R24, 0x4, R4 ;  /* 0x0000000418047825 */ /* 0x004fcc00078e0204 */
[----:B------:R-:W2:Y:S01]  /*0120*/  LDG.E.EL.128 R4, desc[UR4][R4.64] ;  /* 0x0000000404047981 */ /* 0x000ea2000c2e1d00 */
[----:B----4-:R-:W-:-:S04]  /*0130*/  IMAD.WIDE R16, R24, 0x4, R16 ;  /* 0x0000000418107825 */ /* 0x010fc800078e0210 */
[----:B-----5:R-:W-:Y:S02]  /*0140*/  IMAD.WIDE R22, R0, 0x4, R22 ;  /* 0x0000000400167825 */ /* 0x020fe400078e0216 */
[----:B------:R-:W3:Y:S02]  /*0150*/  LDG.E.EL.128 R16, desc[UR4][R16.64] ;  /* 0x0000000410107981 */ /* 0x000ee4000c2e1d00 */
[C---:B0-----:R-:W-:Y:S02]  /*0160*/  IMAD.WIDE R20, R24.reuse, 0x4, R20 ;  /* 0x0000000418147825 */ /* 0x041fe400078e0214 */
[----:B------:R-:W3:Y:S02]  /*0170*/  LDG.E.128 R12, desc[UR4][R22.64+0x800] ;  /* 0x00080004160c7981 */ /* 0x000ee4000c1e1d00 */
[----:B-1----:R-:W-:-:S04]  /*0180*/  IMAD.WIDE R24, R24, 0x4, R8 ;  /* 0x0000000418187825 */ /* 0x002fc800078e0208 */
[----:B--2---:R-:W-:Y:S01]  /*0190*/  FADD R2, R4, 9.9999997473787516356e-06 ;  /* 0x3727c5ac04027421 */ /* 0x004fe20000000000 */
[----:B------:R-:W-:Y:S01]  /*01a0*/  FADD R3, R5, 9.9999997473787516356e-06 ;  /* 0x3727c5ac05037421 */ /* 0x000fe20000000000 */
[----:B------:R-:W-:Y:S02]  /*01b0*/  FADD R6, R6, 9.9999997473787516356e-06 ;  /* 0x3727c5ac06067421 */ /* 0x000fe40000000000 */
[----:B------:R0:W1:Y:S08]  /*01c0*/  MUFU.SQRT R10, R2 ;  /* 0x00000002000a7308 */ /* 0x0000700000002000 */
[----:B------:R-:W2:Y:S01]  /*01d0*/  MUFU.SQRT R26, R3 ;  /* 0x00000003001a7308 */ /* 0x000ea20000002000 */
[----:B0-----:R-:W-:Y:S01]  /*01e0*/  HFMA2.MMA R2, -RZ, RZ, 1.625, 0 ;  /* 0x3e800000ff027435 */ /* 0x001fe200000001ff */
[----:B-1----:R-:W-:-:S06]  /*01f0*/  FSETP.GT.AND P0, PT, R10, 8.50705917302346158658e+37, PT ;  /* 0x7e8000000a00780b */ /* 0x002fcc0003f04000 */
[----:B------:R-:W0:Y:S01]  /*0200*/  MUFU.SQRT R6, R6 ;  /* 0x0000000600067308 */ /* 0x000e220000002000 */
[----:B------:R-:W-:Y:S02]  /*0210*/  FSETP.GEU.AND P3, PT, R10, 1.175494350822287508e-38, PT ;  /* 0x008000000a00780b */ /* 0x000fe40003f6e000 */
[C---:B--2---:R-:W-:Y:S02]  /*0220*/  FSETP.GT.AND P1, PT, R26.reuse, 8.50705917302346158658e+37, PT ;  /* 0x7e8000001a00780b */ /* 0x044fe40003f24000 */
[----:B------:R-:W-:Y:S02]  /*0230*/  FSETP.GEU.AND P4, PT, R26, 1.175494350822287508e-38, PT ;  /* 0x008000001a00780b */ /* 0x000fe40003f8e000 */
[----:B------:R-:W-:Y:S01]  /*0240*/  @P0 FMUL R10, R10, 0.25 ;  /* 0x3e8000000a0a0820 */ /* 0x000fe20000400000 */
[----:B0-----:R-:W-:-:S06]  /*0250*/  FSETP.GT.AND P2, PT, R6, 8.50705917302346158658e+37, PT ;  /* 0x7e8000000600780b */ /* 0x001fcc0003f44000 */
[----:B------:R-:W-:Y:S01]  /*0260*/  @!P3 FMUL R10, R10, 16777216 ;  /* 0x4b8000000a0ab820 */ /* 0x000fe20000400000 */
[----:B------:R-:W-:Y:S01]  /*0270*/  FSETP.GEU.AND P5, PT, R6, 1.175494350822287508e-38, PT ;  /* 0x008000000600780b */ /* 0x000fe20003fae000 */
[----:B------:R-:W-:Y:S02]  /*0280*/  @P1 FMUL R26, R26, 0.25 ;  /* 0x3e8000001a1a1820 */ /* 0x000fe40000400000 */
[----:B------:R0:W-:Y:S02]  /*0290*/  MUFU.RCP R3, R10 ;  /* 0x0000000a00037308 */ /* 0x0001e40000001000 */
[----:B------:R-:W-:Y:S01]  /*02a0*/  @!P4 FMUL R26, R26, 16777216 ;  /* 0x4b8000001a1ac820 */ /* 0x000fe20000400000 */
[----:B------:R-:W-:Y:S01]  /*02b0*/  FSEL R27, R2, 1, P1 ;  /* 0x3f800000021b7808 */ /* 0x000fe20000800000 */
[----:B------:R-:W-:-:S04]  /*02c0*/  @P2 FMUL R6, R6, 0.25 ;  /* 0x3e80000006062820 */ /* 0x000fc80000400000 */
[----:B------:R1:W2:Y:S01]  /*02d0*/  MUFU.RCP R4, R26 ;  /* 0x0000001a00047308 */ /* 0x0002a20000001000 */
[----:B0-----:R-:W4:Y:S01]  /*02e0*/  LDG.E.128 R8, desc[UR4][R22.64] ;  /* 0x0000000416087981 */ /* 0x001f22000c1e1d00 */
[----:B------:R-:W-:Y:S01]  /*02f0*/  @!P4 FMUL R27, R27, 16777216 ;  /* 0x4b8000001b1bc820 */ /* 0x000fe20000400000 */
[----:B------:R-:W-:Y:S01]  /*0300*/  @!P5 FMUL R6, R6, 16777216 ;  /* 0x4b8000000606d820 */ /* 0x000fe20000400000 */
[----:B------:R-:W-:-:S04]  /*0310*/  FADD R7, R7, 9.9999997473787516356e-06 ;  /* 0x3727c5ac07077421 */ /* 0x000fc80000000000 */
[----:B------:R-:W-:Y:S01]  /*0320*/  MUFU.RCP R5, R6 ;  /* 0x0000000600057308 */ /* 0x000fe20000001000 */
[----:B-1----:R-:W-:Y:S01]  /*0330*/  FSEL R26, R2, 1, P0 ;  /* 0x3f800000021a7808 */ /* 0x002fe20000000000 */
[----:B------:R-:W5:Y:S04]  /*0340*/  LDG.E.EL.128 R20, desc[UR4][R20.64] ;  /* 0x0000000414147981 */ /* 0x000f68000c2e1d00 */
[----:B------:R-:W-:Y:S01]  /*0350*/  @!P3 FMUL R26, R26, 16777216 ;  /* 0x4b8000001a1ab820 */ /* 0x000fe20000400000 */
[----:B--2---:R-:W-:-:S03]  /*0360*/  FMUL R4, R4, R27 ;  /* 0x0000001b04047220 */ /* 0x004fc60000400000 */
[----:B------:R-:W-:Y:S02]  /*0370*/  FMUL R3, R3, R26 ;  /* 0x0000001a03037220 */ /* 0x000fe40000400000 */
[----:B------:R-:W5:Y:S01]  /*0380*/  LDG.E.EL.128 R24, desc[UR4][R24.64] ;  /* 0x0000000418187981 */ /* 0x000f62000c2e1d00 */
[----:B------:R-:W0:Y:S02]  /*0390*/  MUFU.SQRT R6, R7 ;  /* 0x0000000700067308 */ /* 0x000e240000002000 */
[C---:B0-----:R-:W-:Y:S02]  /*03a0*/  FSETP.GT.AND P0, PT, R6.reuse, 8.50705917302346158658e+37, PT ;  /* 0x7e8000000600780b */ /* 0x041fe40003f04000 */
[----:B------:R-:W-:-:S11]  /*03b0*/  FSETP.GEU.AND P1, PT, R6, 1.175494350822287508e-38, PT ;  /* 0x008000000600780b */ /* 0x000fd60003f2e000 */
[----:B------:R-:W-:-:S04]  /*03c0*/  @P0 FMUL R6, R6, 0.25 ;  /* 0x3e80000006060820 */ /* 0x000fc80000400000 */
[----:B------:R-:W-:-:S06]  /*03d0*/  @!P1 FMUL R6, R6, 16777216 ;  /* 0x4b80000006069820 */ /* 0x000fcc0000400000 */
[----:B------:R-:W0:Y:S01]  /*03e0*/  MUFU.RCP R6, R6 ;  /* 0x0000000600067308 */ /* 0x000e220000001000 */
[C---:B------:R-:W-:Y:S02]  /*03f0*/  FSEL R29, R2.reuse, 1, P0 ;  /* 0x3f800000021d7808 */ /* 0x040fe40000000000 */
[----:B------:R-:W-:-:S03]  /*0400*/  FSEL R28, R2, 1, P2 ;  /* 0x3f800000021c7808 */ /* 0x000fc60001000000 */
[----:B------:R-:W-:Y:S01]  /*0410*/  @!P1 FMUL R29, R29, 16777216 ;  /* 0x4b8000001d1d9820 */ /* 0x000fe20000400000 */
[----:B---3--:R-:W-:Y:S01]  /*0420*/  FADD R15, R15, -R19 ;  /* 0x800000130f0f7221 */ /* 0x008fe20000000000 */
[----:B------:R-:W-:Y:S01]  /*0430*/  @!P5 FMUL R28, R28, 16777216 ;  /* 0x4b8000001c1cd820 */ /* 0x000fe20000400000 */
[----:B------:R-:W-:Y:S01]  /*0440*/  FADD R14, R14, -R18 ;  /* 0x800000120e0e7221 */ /* 0x000fe20000000000 */
[----:B0-----:R-:W-:Y:S02]  /*0450*/  FMUL R2, R6, R29 ;  /* 0x0000001d06027220 */ /* 0x001fe40000400000 */
[----:B------:R-:W-:Y:S01]  /*0460*/  FMUL R5, R5, R28 ;  /* 0x0000001c05057220 */ /* 0x000fe20000400000 */
[----:B------:R-:W-:Y:S01]  /*0470*/  FADD R13, R13, -R17 ;  /* 0x800000110d0d7221 */ /* 0x000fe20000000000 */
[----:B------:R-:W-:Y:S01]  /*0480*/  FADD R12, R12, -R16 ;  /* 0x800000100c0c7221 */ /* 0x000fe20000000000 */
[----:B----4-:R-:W-:Y:S01]  /*0490*/  FADD R11, R11, -R19 ;  /* 0x800000130b0b7221 */ /* 0x010fe20000000000 */
[----:B------:R-:W-:-:S03]  /*04a0*/  FADD R10, R10, -R18 ;  /* 0x800000120a0a7221 */ /* 0x000fc60000000000 */
[C---:B------:R-:W-:Y:S01]  /*04b0*/  FMUL R6, R2.reuse, R11 ;  /* 0x0000000b02067220 */ /* 0x040fe20000400000 */
[----:B------:R-:W-:Y:S01]  /*04c0*/  FMUL R2, R2, R15 ;  /* 0x0000000f02027220 */ /* 0x000fe20000400000 */
[C---:B------:R-:W-:Y:S01]  /*04d0*/  FMUL R7, R5.reuse, R10 ;  /* 0x0000000a05077220 */ /* 0x040fe20000400000 */
[----:B------:R-:W-:Y:S01]  /*04e0*/  FMUL R11, R5, R14 ;  /* 0x0000000e050b7220 */ /* 0x000fe20000400000 */
[----:B------:R-:W-:Y:S01]  /*04f0*/  FADD R8, R8, -R16 ;  /* 0x8000001008087221 */ /* 0x000fe20000000000 */
[----:B------:R-:W-:Y:S01]  /*0500*/  FADD R9, R9, -R17 ;  /* 0x8000001109097221 */ /* 0x000fe20000000000 */
[----:B-----5:R-:W-:Y:S02]  /*0510*/  FFMA R5, R23, R2, R27 ;  /* 0x0000000217057223 */ /* 0x020fe4000000001b */
[----:B------:R-:W-:-:S03]  /*0520*/  FMUL R17, R3, R8 ;  /* 0x0000000803117220 */ /* 0x000fc60000400000 */
[----:B------:R-:W-:Y:S01]  /*0530*/  FSETP.GT.AND P6, PT, R5, RZ, PT ;  /* 0x000000ff0500720b */ /* 0x000fe20003fc4000 */
[C---:B------:R-:W-:Y:S01]  /*0540*/  FMUL R8, R4.reuse, R13 ;  /* 0x0000000d04087220 */ /* 0x040fe20000400000 */
[----:B------:R-:W-:Y:S01]  /*0550*/  FMUL R10, R4, R9 ;  /* 0x00000009040a7220 */ /* 0x000fe20000400000 */
[----:B------:R-:W-:Y:S01]  /*0560*/  FMUL R15, R3, R12 ;  /* 0x0000000c030f7220 */ /* 0x000fe20000400000 */
[----:B------:R-:W-:Y:S01]  /*0570*/  FFMA R4, R20, R17, R24 ;  /* 0x0000001114047223 */ /* 0x000fe20000000018 */
[C-C-:B------:R-:W-:Y:S01]  /*0580*/  FFMA R8, R21.reuse, R8, R25.reuse ;  /* 0x0000000815087223 */ /* 0x140fe20000000019 */
[----:B------:R-:W-:Y:S01]  /*0590*/  FFMA R12, R22, R11, R26 ;  /* 0x0000000b160c7223 */ /* 0x000fe2000000001a */
[----:B------:R-:W-:Y:S01]  /*05a0*/  FFMA R9, R21, R10, R25 ;  /* 0x0000000a15097223 */ /* 0x000fe20000000019 */
[----:B------:R-:W-:Y:S01]  /*05b0*/  FFMA R20, R20, R15, R24 ;  /* 0x0000000f14147223 */ /* 0x000fe20000000018 */
[----:B------:R-:W-:Y:S01]  /*05c0*/  FFMA R11, R23, R6, R27 ;  /* 0x00000006170b7223 */ /* 0x000fe2000000001b */
[----:B------:R-:W-:Y:S01]  /*05d0*/  FFMA R10, R22, R7, R26 ;  /* 0x00000007160a7223 */ /* 0x000fe2000000001a */
[----:B------:R-:W0:Y:S01]  /*05e0*/  LDC.64 R2, c[0x0][0x210] ;  /* 0x00008400ff027b82 */ /* 0x000e220000000a00 */
[----:B------:R-:W-:Y:S01]  /*05f0*/  FSETP.GT.AND P4, PT, R8, RZ, PT ;  /* 0x000000ff0800720b */ /* 0x000fe20003f84000 */
[----:B------:R-:W-:Y:S01]  /*0600*/  @!P6 FMUL R5, R5, 0.0099999997764825820923 ;  /* 0x3c23d70a0505e820 */ /* 0x000fe20000400000 */
[----:B------:R-:W-:-:S02]  /*0610*/  FSETP.GT.AND P6, PT, R4, RZ, PT ;  /* 0x000000ff0400720b */ /* 0x000fc40003fc4000 */
[----:B------:R-:W-:Y:S02]  /*0620*/  FSETP.GT.AND P5, PT, R12, RZ, PT ;  /* 0x000000ff0c00720b */ /* 0x000fe40003fa4000 */
[----:B------:R-:W-:Y:S02]  /*0630*/  FSETP.GT.AND P3, PT, R20, RZ, PT ;  /* 0x000000ff1400720b */ /* 0x000fe40003f64000 */
[----:B------:R-:W-:Y:S02]  /*0640*/  FSETP.GT.AND P2, PT, R11, RZ, PT ;  /* 0x000000ff0b00720b */ /* 0x000fe40003f44000 */
[----:B------:R-:W-:Y:S02]  /*0650*/  FSETP.GT.AND P1, PT, R10, RZ, PT ;  /* 0x000000ff0a00720b */ /* 0x000fe40003f24000 */
[----:B------:R-:W-:Y:S01]  /*0660*/  FSETP.GT.AND P0, PT, R9, RZ, PT ;  /* 0x000000ff0900720b */ /* 0x000fe20003f04000 */
[----:B------:R-:W-:Y:S02]  /*0670*/  @!P4 FMUL R8, R8, 0.0099999997764825820923 ;  /* 0x3c23d70a0808c820 */ /* 0x000fe40000400000 */
[----:B------:R-:W-:Y:S01]  /*0680*/  @!P6 FMUL R4, R4, 0.0099999997764825820923 ;  /* 0x3c23d70a0404e820 */ /* 0x000fe20000400000 */
[----:B------:R-:W-:Y:S01]  /*0690*/  FSETP.GEU.AND P6, PT, R5, RZ, PT ;  /* 0x000000ff0500720b */ /* 0x000fe20003fce000 */
[----:B------:R-:W-:-:S02]  /*06a0*/  @!P5 FMUL R12, R12, 0.0099999997764825820923 ;  /* 0x3c23d70a0c0cd820 */ /* 0x000fc40000400000 */
[----:B------:R-:W-:Y:S02]  /*06b0*/  @!P3 FMUL R20, R20, 0.0099999997764825820923 ;  /* 0x3c23d70a1414b820 */ /* 0x000fe40000400000 */
[----:B------:R-:W-:Y:S02]  /*06c0*/  @!P2 FMUL R11, R11, 0.0099999997764825820923 ;  /* 0x3c23d70a0b0ba820 */ /* 0x000fe40000400000 */
[----:B------:R-:W-:Y:S02]  /*06d0*/  @!P1 FMUL R10, R10, 0.0099999997764825820923 ;  /* 0x3c23d70a0a0a9820 */ /* 0x000fe40000400000 */
[----:B------:R-:W-:Y:S01]  /*06e0*/  @!P0 FMUL R9, R9, 0.0099999997764825820923 ;  /* 0x3c23d70a09098820 */ /* 0x000fe20000400000 */
[----:B------:R-:W-:Y:S02]  /*06f0*/  FSETP.GEU.AND P4, PT, R8, RZ, PT ;  /* 0x000000ff0800720b */ /* 0x000fe40003f8e000 */
[----:B------:R-:W-:Y:S02]  /*0700*/  SEL R7, R5, RZ, P6 ;  /* 0x000000ff05077207 */ /* 0x000fe40003000000 */
[----:B------:R-:W-:-:S02]  /*0710*/  FSETP.GEU.AND P6, PT, R4, RZ, PT ;  /* 0x000000ff0400720b */ /* 0x000fc40003fce000 */
[----:B------:R-:W-:Y:S02]  /*0720*/  FSETP.GEU.AND P5, PT, R12, RZ, PT ;  /* 0x000000ff0c00720b */ /* 0x000fe40003fae000 */
[----:B------:R-:W-:Y:S02]  /*0730*/  FSETP.GEU.AND P0, PT, R20, RZ, PT ;  /* 0x000000ff1400720b */ /* 0x000fe40003f0e000 */
[----:B------:R-:W-:Y:S02]  /*0740*/  FSETP.GEU.AND P3, PT, R11, RZ, PT ;  /* 0x000000ff0b00720b */ /* 0x000fe40003f6e000 */
[----:B------:R-:W-:Y:S02]  /*0750*/  FSETP.GEU.AND P2, PT, R10, RZ, PT ;  /* 0x000000ff0a00720b */ /* 0x000fe40003f4e000 */
[----:B------:R-:W-:Y:S02]  /*0760*/  FSETP.GEU.AND P1, PT, R9, RZ, PT ;  /* 0x000000ff0900720b */ /* 0x000fe40003f2e000 */
[----:B------:R-:W-:Y:S01]  /*0770*/  SEL R5, R8, RZ, P4 ;  /* 0x000000ff08057207 */ /* 0x000fe20002000000 */
[----:B0-----:R-:W-:Y:S01]  /*0780*/  IMAD.WIDE R2, R0, 0x4, R2 ;  /* 0x0000000400027825 */ /* 0x001fe200078e0202 */
[----:B------:R-:W-:-:S02]  /*0790*/  SEL R8, R4, RZ, P6 ;  /* 0x000000ff04087207 */ /* 0x000fc40003000000 */
[----:B------:R-:W-:Y:S02]  /*07a0*/  SEL R6, R12, RZ, P5 ;  /* 0x000000ff0c067207 */ /* 0x000fe40002800000 */
[----:B------:R-:W-:Y:S02]  /*07b0*/  SEL R11, R11, RZ, P3 ;  /* 0x000000ff0b0b7207 */ /* 0x000fe40001800000 */
[----:B------:R-:W-:Y:S02]  /*07c0*/  SEL R10, R10, RZ, P2 ;  /* 0x000000ff0a0a7207 */ /* 0x000fe40001000000 */
[----:B------:R-:W-:Y:S02]  /*07d0*/  SEL R9, R9, RZ, P1 ;  /* 0x000000ff09097207 */ /* 0x000fe40000800000 */
[----:B------:R-:W-:-:S03]  /*07e0*/  SEL R4, R20, RZ, P0 ;  /* 0x000000ff14047207 */ /* 0x000fc60000000000 */
[----:B------:R-:W-:Y:S04]  /*07f0*/  STG.E.128 desc[UR4][R2.64], R8 ;  /* 0x0000000802007986 */ /* 0x000fe8000c101d04 */
[----:B------:R-:W-:Y:S01]  /*0800*/  STG.E.128 desc[UR4][R2.64+0x800], R4 ;  /* 0x0008000402007986 */ /* 0x000fe2000c101d04 */
[----:B------:R-:W-:Y:S05]  /*0810*/  EXIT ;  /* 0x000000000000794d */ /* 0x000fea0003800000 */
.L_x_0:
[----:B------:R-:W-:-:S00]  /*0820*/  BRA `(.L_x_0) ;  /* 0xfffffffc00fc7947 */ /* 0x000fc0000383ffff */
[----:B------:R-:W-:-:S00]  /*0830*/  NOP ;  /* 0x0000000000007918 */ /* 0x000fc00000000000 */
        /* <DEDUP_REMOVED lines=12> */
.L_x_1:


//--------------------- .nv.global.init           --------------------------
	.section	.nv.global.init,"aw",@progbits
.nv.global.init:
	.type		_$_str,@object
	.size		_$_str,(_$_str_$_2 - _$_str)
_$_str:
        /*0000*/ 	.byte	0x5f, 0x5f, 0x43, 0x55, 0x44, 0x41, 0x5f, 0x46, 0x54, 0x5a, 0x00
	.type		_$_str_$_2,@object
	.size		_$_str_$_2,(.L_1 - _$_str_$_2)
_$_str_$_2:
        /*000b*/ 	.byte	0x5f, 0x5f, 0x43, 0x55, 0x44, 0x41, 0x5f, 0x50, 0x52, 0x45, 0x43, 0x5f, 0x53, 0x51, 0x52, 0x54
        /*001b*/ 	.byte	0x00
.L_1:


//--------------------- .nv.constant0.triton_poi_fused__native_batch_norm_legit_no_training_leaky_relu_relu_9 --------------------------
	.section	.nv.constant0.triton_poi_fused__native_batch_norm_legit_no_training_leaky_relu_relu_9,"a",@progbits
	.sectionflags	@""
	.align	4
.nv.constant0.triton_poi_fused__native_batch_norm_legit_no_training_leaky_relu_relu_9:
	.zero		580
